	.headerflags	@"EF_CUDA_TEXMODE_UNIFIED EF_CUDA_64BIT_ADDRESS EF_CUDA_ACCELERATORS EF_CUDA_SM90 EF_CUDA_VIRTUAL_SM(EF_CUDA_SM90)"
	.elftype	@"ET_EXEC"


//--------------------- .nv.info                  --------------------------
	.section	.nv.info,"",@"SHT_CUDA_INFO"
	.align	4


	//----- nvinfo : EIATTR_REGCOUNT
	.align		4
        /*0000*/ 	.byte	0x04, 0x2f
        /*0002*/ 	.short	(.L_3 - .L_2)
	.align		4
.L_2:
        /*0004*/ 	.word	index@(triton_poi_fused__native_batch_norm_legit_no_training_add_convolution_native_batch_norm_backward_relu_57)
        /*0008*/ 	.word	0x0000001e


	//----- nvinfo : EIATTR_MIN_STACK_SIZE
	.align		4
.L_3:
        /*000c*/ 	.byte	0x04, 0x12
        /*000e*/ 	.short	(.L_5 - .L_4)
	.align		4
.L_4:
        /*0010*/ 	.word	index@(triton_poi_fused__native_batch_norm_legit_no_training_add_convolution_native_batch_norm_backward_relu_57)
        /*0014*/ 	.word	0x00000000


	//----- nvinfo : EIATTR_FRAME_SIZE
	.align		4
.L_5:
        /*0018*/ 	.byte	0x04, 0x11
        /*001a*/ 	.short	(.L_7 - .L_6)
	.align		4
.L_6:
        /*001c*/ 	.word	index@(triton_poi_fused__native_batch_norm_legit_no_training_add_convolution_native_batch_norm_backward_relu_57)
        /*0020*/ 	.word	0x00000000


	//----- nvinfo : EIATTR_MIN_STACK_SIZE
	.align		4
.L_7:
        /*0024*/ 	.byte	0x04, 0x12
        /*0026*/ 	.short	(.L_9 - .L_8)
	.align		4
.L_8:
        /*0028*/ 	.word	index@(triton_poi_fused__native_batch_norm_legit_no_training_add_convolution_native_batch_norm_backward_relu_57)
        /*002c*/ 	.word	0x00000000
.L_9:


//--------------------- .nv.info.triton_poi_fused__native_batch_norm_legit_no_training_add_convolution_native_batch_norm_backward_relu_57 --------------------------
	.section	.nv.info.triton_poi_fused__native_batch_norm_legit_no_training_add_convolution_native_batch_norm_backward_relu_57,"",@"SHT_CUDA_INFO"
	.sectionflags	@""
	.align	4


	//----- nvinfo : EIATTR_CUDA_API_VERSION
	.align		4
        /*0000*/ 	.byte	0x04, 0x37
        /*0002*/ 	.short	(.L_11 - .L_10)
.L_10:
        /*0004*/ 	.word	0x0000007c


	//----- nvinfo : EIATTR_KPARAM_INFO
	.align		4
.L_11:
        /*0008*/ 	.byte	0x04, 0x17
        /*000a*/ 	.short	(.L_13 - .L_12)
.L_12:
        /*000c*/ 	.word	0x00000000
        /*0010*/ 	.short	0x000b
        /*0012*/ 	.short	0x0058
        /*0014*/ 	.byte	0x00, 0xf0, 0x11, 0x00


	//----- nvinfo : EIATTR_KPARAM_INFO
	.align		4
.L_13:
        /*0018*/ 	.byte	0x04, 0x17
        /*001a*/ 	.short	(.L_15 - .L_14)
.L_14:
        /*001c*/ 	.word	0x00000000
        /*0020*/ 	.short	0x000a
        /*0022*/ 	.short	0x0050
        /*0024*/ 	.byte	0x00, 0xf4, 0x21, 0x00


	//----- nvinfo : EIATTR_KPARAM_INFO
	.align		4
.L_15:
        /*0028*/ 	.byte	0x04, 0x17
        /*002a*/ 	.short	(.L_17 - .L_16)
.L_16:
        /*002c*/ 	.word	0x00000000
        /*0030*/ 	.short	0x0009
        /*0032*/ 	.short	0x0048
        /*0034*/ 	.byte	0x00, 0xf4, 0x21, 0x00


	//----- nvinfo : EIATTR_KPARAM_INFO
	.align		4
.L_17:
        /*0038*/ 	.byte	0x04, 0x17
        /*003a*/ 	.short	(.L_19 - .L_18)
.L_18:
        /*003c*/ 	.word	0x00000000
        /*0040*/ 	.short	0x0008
        /*0042*/ 	.short	0x0040
        /*0044*/ 	.byte	0x00, 0xf4, 0x21, 0x00


	//----- nvinfo : EIATTR_KPARAM_INFO
	.align		4
.L_19:
        /*0048*/ 	.byte	0x04, 0x17
        /*004a*/ 	.short	(.L_21 - .L_20)
.L_20:
        /*004c*/ 	.word	0x00000000
        /*0050*/ 	.short	0x0007
        /*0052*/ 	.short	0x0038
        /*0054*/ 	.byte	0x00, 0xf4, 0x21, 0x00


	//----- nvinfo : EIATTR_KPARAM_INFO
	.align		4
.L_21:
        /*0058*/ 	.byte	0x04, 0x17
        /*005a*/ 	.short	(.L_23 - .L_22)
.L_22:
        /*005c*/ 	.word	0x00000000
        /*0060*/ 	.short	0x0006
        /*0062*/ 	.short	0x0030
        /*0064*/ 	.byte	0x00, 0xf4, 0x21, 0x00


	//----- nvinfo : EIATTR_KPARAM_INFO
	.align		4
.L_23:
        /*0068*/ 	.byte	0x04, 0x17
        /*006a*/ 	.short	(.L_25 - .L_24)
.L_24:
        /*006c*/ 	.word	0x00000000
        /*0070*/ 	.short	0x0005
        /*0072*/ 	.short	0x0028
        /*0074*/ 	.byte	0x00, 0xf4, 0x21, 0x00


	//----- nvinfo : EIATTR_KPARAM_INFO
	.align		4
.L_25:
        /*0078*/ 	.byte	0x04, 0x17
        /*007a*/ 	.short	(.L_27 - .L_26)
.L_26:
        /*007c*/ 	.word	0x00000000
        /*0080*/ 	.short	0x0004
        /*0082*/ 	.short	0x0020
        /*0084*/ 	.byte	0x00, 0xf4, 0x21, 0x00


	//----- nvinfo : EIATTR_KPARAM_INFO
	.align		4
.L_27:
        /*0088*/ 	.byte	0x04, 0x17
        /*008a*/ 	.short	(.L_29 - .L_28)
.L_28:
        /*008c*/ 	.word	0x00000000
        /*0090*/ 	.short	0x0003
        /*0092*/ 	.short	0x0018
        /*0094*/ 	.byte	0x00, 0xf4, 0x21, 0x00


	//----- nvinfo : EIATTR_KPARAM_INFO
	.align		4
.L_29:
        /*0098*/ 	.byte	0x04, 0x17
        /*009a*/ 	.short	(.L_31 - .L_30)
.L_30:
        /*009c*/ 	.word	0x00000000
        /*00a0*/ 	.short	0x0002
        /*00a2*/ 	.short	0x0010
        /*00a4*/ 	.byte	0x00, 0xf4, 0x21, 0x00


	//----- nvinfo : EIATTR_KPARAM_INFO
	.align		4
.L_31:
        /*00a8*/ 	.byte	0x04, 0x17
        /*00aa*/ 	.short	(.L_33 - .L_32)
.L_32:
        /*00ac*/ 	.word	0x00000000
        /*00b0*/ 	.short	0x0001
        /*00b2*/ 	.short	0x0008
        /*00b4*/ 	.byte	0x00, 0xf4, 0x21, 0x00


	//----- nvinfo : EIATTR_KPARAM_INFO
	.align		4
.L_33:
        /*00b8*/ 	.byte	0x04, 0x17
        /*00ba*/ 	.short	(.L_35 - .L_34)
.L_34:
        /*00bc*/ 	.word	0x00000000
        /*00c0*/ 	.short	0x0000
        /*00c2*/ 	.short	0x0000
        /*00c4*/ 	.byte	0x00, 0xf4, 0x21, 0x00


	//----- nvinfo : EIATTR_SPARSE_MMA_MASK
	.align		4
.L_35:
        /*00c8*/ 	.byte	0x03, 0x50
        /*00ca*/ 	.short	0x0000


	//----- nvinfo : EIATTR_MAXREG_COUNT
	.align		4
        /*00cc*/ 	.byte	0x03, 0x1b
        /*00ce*/ 	.short	0x00ff


	//----- nvinfo : EIATTR_EXIT_INSTR_OFFSETS
	.align		4
        /*00d0*/ 	.byte	0x04, 0x1c
        /*00d2*/ 	.short	(.L_37 - .L_36)


	//   ....[0]....
.L_36:
        /*00d4*/ 	.word	0x00000410


	//----- nvinfo : EIATTR_REQNTID
	.align		4
.L_37:
        /*00d8*/ 	.byte	0x04, 0x10
        /*00da*/ 	.short	(.L_39 - .L_38)
.L_38:
        /*00dc*/ 	.word	0x00000080
        /*00e0*/ 	.word	0x00000001
        /*00e4*/ 	.word	0x00000001


	//----- nvinfo : EIATTR_CBANK_PARAM_SIZE
	.align		4
.L_39:
        /*00e8*/ 	.byte	0x03, 0x19
        /*00ea*/ 	.short	0x005c


	//----- nvinfo : EIATTR_PARAM_CBANK
	.align		4
        /*00ec*/ 	.byte	0x04, 0x0a
        /*00ee*/ 	.short	(.L_41 - .L_40)
	.align		4
.L_40:
        /*00f0*/ 	.word	index@(.nv.constant0.triton_poi_fused__native_batch_norm_legit_no_training_add_convolution_native_batch_norm_backward_relu_57)
        /*00f4*/ 	.short	0x0210
        /*00f6*/ 	.short	0x005c


	//----- nvinfo : EIATTR_SW_WAR
	.align		4
.L_41:
        /*00f8*/ 	.byte	0x04, 0x36
        /*00fa*/ 	.short	(.L_43 - .L_42)
.L_42:
        /*00fc*/ 	.word	0x00000008
.L_43:


//--------------------- .nv.callgraph             --------------------------
	.section	.nv.callgraph,"",@"SHT_CUDA_CALLGRAPH"
	.align	4
	.sectionentsize	8
	.align		4
        /*0000*/ 	.word	0x00000000
	.align		4
        /*0004*/ 	.word	0xffffffff
	.align		4
        /*0008*/ 	.word	0x00000000
	.align		4
        /*000c*/ 	.word	0xfffffffe
	.align		4
        /*0010*/ 	.word	0x00000000
	.align		4
        /*0014*/ 	.word	0xfffffffd
	.align		4
        /*0018*/ 	.word	0x00000000
	.align		4
        /*001c*/ 	.word	0xfffffffc


//--------------------- .nv.constant4             --------------------------
	.section	.nv.constant4,"a",@progbits
	.align	8
	.align		8
.nv.constant4:
        /*0000*/ 	.dword	_$_str
	.align		8
        /*0008*/ 	.dword	_$_str_$_2


//--------------------- .text.triton_poi_fused__native_batch_norm_legit_no_training_add_convolution_native_batch_norm_backward_relu_57 --------------------------
	.section	.text.triton_poi_fused__native_batch_norm_legit_no_training_add_convolution_native_batch_norm_backward_relu_57,"ax",@progbits
	.align	128
        .global         triton_poi_fused__native_batch_norm_legit_no_training_add_convolution_native_batch_norm_backward_relu_57
        .type           triton_poi_fused__native_batch_norm_legit_no_training_add_convolution_native_batch_norm_backward_relu_57,@function
        .size           triton_poi_fused__native_batch_norm_legit_no_training_add_convolution_native_batch_norm_backward_relu_57,(.L_x_1 - triton_poi_fused__native_batch_norm_legit_no_training_add_convolution_native_batch_norm_backward_relu_57)
        .other          triton_poi_fused__native_batch_norm_legit_no_training_add_convolution_native_batch_norm_backward_relu_57,@"STO_CUDA_ENTRY STV_DEFAULT"
triton_poi_fused__native_batch_norm_legit_no_training_add_convolution_native_batch_norm_backward_relu_57:
.text.triton_poi_fused__native_batch_norm_legit_no_training_add_convolution_native_batch_norm_backward_relu_57:
[----:B------:R-:W-:Y:S01]  /*0000*/  LDC R1, c[0x0][0x28] ;  /* 0x00000a00ff017b82 */ /* 0x000fe20000000800 */
[----:B------:R-:W1:Y:S07]  /*0010*/  S2R R0, SR_TID.X ;  /* 0x0000000000007919 */ /* 0x000e6e0000002100 */
[----:B------:R-:W2:Y:S01]  /*0020*/  LDC.64 R12, c[0x0][0x240] ;  /* 0x00009000ff0c7b82 */ /* 0x000ea20000000a00 */
[----:B------:R-:W-:Y:S01]  /*0030*/  ULDC.64 UR4, c[0x0][0x208] ;  /* 0x0000820000047ab9 */ /* 0x000fe20000000a00 */
[----:B------:R-:W3:Y:S06]  /*0040*/  S2R R3, SR_CTAID.X ;  /* 0x0000000000037919 */ /* 0x000eec0000002500 */
[----:B------:R-:W4:Y:S08]  /*0050*/  LDC.64 R20, c[0x0][0x220] ;  /* 0x00008800ff147b82 */ /* 0x000f300000000a00 */
[----:B------:R-:W5:Y:S08]  /*0060*/  LDC.64 R22, c[0x0][0x228] ;  /* 0x00008a00ff167b82 */ /* 0x000f700000000a00 */
[----:B------:R-:W5:Y:S01]  /*0070*/  LDC.64 R16, c[0x0][0x230] ;  /* 0x00008c00ff107b82 */ /* 0x000f620000000a00 */
[----:B-1----:R-:W-:-:S07]  /*0080*/  LOP3.LUT R0, R0, 0x7f, RZ, 0xc0, !PT ;  /* 0x0000007f00007812 */ /* 0x002fce00078ec0ff */
[----:B------:R-:W1:Y:S01]  /*0090*/  LDC.64 R14, c[0x0][0x218] ;  /* 0x00008600ff0e7b82 */ /* 0x000e620000000a00 */
[----:B---3--:R-:W-:Y:S02]  /*00a0*/  SHF.R.S32.HI R2, RZ, 0x18, R3 ;  /* 0x00000018ff027819 */ /* 0x008fe40000011403 */
[----:B------:R-:W-:Y:S02]  /*00b0*/  LEA R0, R3, R0, 0x7 ;  /* 0x0000000003007211 */ /* 0x000fe400078e38ff */
[----:B------:R-:W-:-:S03]  /*00c0*/  SGXT R3, R2, 0x1 ;  /* 0x000000010203781a */ /* 0x000fc60000000200 */
[----:B------:R-:W3:Y:S01]  /*00d0*/  LDC.64 R8, c[0x0][0x210] ;  /* 0x00008400ff087b82 */ /* 0x000ee20000000a00 */
[----:B------:R-:W-:-:S04]  /*00e0*/  LEA.HI R3, R3, R0, RZ, 0x2 ;  /* 0x0000000003037211 */ /* 0x000fc800078f10ff */
[----:B------:R-:W-:-:S03]  /*00f0*/  LOP3.LUT R3, R3, 0xfffffffc, RZ, 0xc0, !PT ;  /* 0xfffffffc03037812 */ /* 0x000fc600078ec0ff */
[----:B------:R-:W3:Y:S01]  /*0100*/  LDC.64 R6, c[0x0][0x238] ;  /* 0x00008e00ff067b82 */ /* 0x000ee20000000a00 */
[----:B------:R-:W-:-:S05]  /*0110*/  IADD3 R11, R0, -R3, RZ ;  /* 0x80000003000b7210 */ /* 0x000fca0007ffe0ff */
[----:B--2---:R-:W-:Y:S02]  /*0120*/  IMAD.WIDE R12, R11, 0x4, R12 ;  /* 0x000000040b0c7825 */ /* 0x004fe400078e020c */
[----:B------:R-:W2:Y:S03]  /*0130*/  LDC.64 R2, c[0x0][0x248] ;  /* 0x00009200ff027b82 */ /* 0x000ea60000000a00 */
[----:B------:R-:W2:Y:S01]  /*0140*/  LDG.E.EL R10, desc[UR4][R12.64] ;  /* 0x000000040c0a7981 */ /* 0x000ea2000c2e1900 */
[----:B----4-:R-:W-:-:S04]  /*0150*/  IMAD.WIDE R20, R0, 0x4, R20 ;  /* 0x0000000400147825 */ /* 0x010fc800078e0214 */
[----:B------:R-:W4:Y:S01]  /*0160*/  LDC.64 R4, c[0x0][0x250] ;  /* 0x00009400ff047b82 */ /* 0x000f220000000a00 */
[----:B-----5:R-:W-:Y:S01]  /*0170*/  IMAD.WIDE R22, R11, 0x4, R22 ;  /* 0x000000040b167825 */ /* 0x020fe200078e0216 */
[----:B------:R-:W5:Y:S04]  /*0180*/  LDG.E R12, desc[UR4][R20.64] ;  /* 0x00000004140c7981 */ /* 0x000f68000c1e1900 */
[----:B------:R-:W5:Y:S01]  /*0190*/  LDG.E.EL R13, desc[UR4][R22.64] ;  /* 0x00000004160d7981 */ /* 0x000f62000c2e1900 */
[----:B0-----:R-:W-:-:S04]  /*01a0*/  IMAD.WIDE R24, R0, 0x4, R16 ;  /* 0x0000000400187825 */ /* 0x001fc800078e0210 */
[C---:B-1----:R-:W-:Y:S02]  /*01b0*/  IMAD.WIDE R18, R11.reuse, 0x4, R14 ;  /* 0x000000040b127825 */ /* 0x042fe400078e020e */
[----:B------:R-:W5:Y:S02]  /*01c0*/  LDG.E R14, desc[UR4][R24.64] ;  /* 0x00000004180e7981 */ /* 0x000f64000c1e1900 */
[----:B---3--:R-:W-:Y:S02]  /*01d0*/  IMAD.WIDE R8, R0, 0x4, R8 ;  /* 0x0000000400087825 */ /* 0x008fe400078e0208 */
[----:B------:R-:W3:Y:S04]  /*01e0*/  LDG.E.EL R15, desc[UR4][R18.64] ;  /* 0x00000004120f7981 */ /* 0x000ee8000c2e1900 */
[----:B------:R-:W3:Y:S01]  /*01f0*/  LDG.E R16, desc[UR4][R8.64] ;  /* 0x0000000408107981 */ /* 0x000ee2000c1e1900 */
[----:B------:R-:W-:-:S05]  /*0200*/  IMAD.WIDE R26, R11, 0x4, R6 ;  /* 0x000000040b1a7825 */ /* 0x000fca00078e0206 */
[----:B------:R-:W3:Y:S01]  /*0210*/  LDG.E.EL R6, desc[UR4][R26.64] ;  /* 0x000000041a067981 */ /* 0x000ee2000c2e1900 */
[----:B--2---:R-:W-:-:S04]  /*0220*/  IMAD.WIDE R2, R11, 0x4, R2 ;  /* 0x000000040b027825 */ /* 0x004fc800078e0202 */
[----:B----4-:R-:W-:Y:S01]  /*0230*/  IMAD.WIDE R4, R11, 0x4, R4 ;  /* 0x000000040b047825 */ /* 0x010fe200078e0204 */
[----:B------:R0:W2:Y:S04]  /*0240*/  LDG.E.EL R7, desc[UR4][R2.64] ;  /* 0x0000000402077981 */ /* 0x0000a8000c2e1900 */
[----:B------:R1:W2:Y:S01]  /*0250*/  LDG.E.EL R20, desc[UR4][R4.64] ;  /* 0x0000000404147981 */ /* 0x0002a2000c2e1900 */
[----:B0-----:R-:W0:Y:S08]  /*0260*/  LDC.64 R2, c[0x0][0x260] ;  /* 0x00009800ff027b82 */ /* 0x001e300000000a00 */
[----:B-1----:R-:W1:Y:S01]  /*0270*/  LDC.64 R4, c[0x0][0x258] ;  /* 0x00009600ff047b82 */ /* 0x002e620000000a00 */
[----:B0-----:R-:W-:-:S04]  /*0280*/  IMAD.WIDE R2, R0, 0x4, R2 ;  /* 0x0000000400027825 */ /* 0x001fc800078e0202 */
[----:B-1----:R-:W-:-:S04]  /*0290*/  IMAD.WIDE R4, R0, 0x4, R4 ;  /* 0x0000000400047825 */ /* 0x002fc800078e0204 */
[----:B------:R-:W-:-:S04]  /*02a0*/  FADD R10, R10, 9.9999997473787516356e-06 ;  /* 0x3727c5ac0a0a7421 */ /* 0x000fc80000000000 */
[----:B------:R-:W0:Y:S02]  /*02b0*/  MUFU.SQRT R11, R10 ;  /* 0x0000000a000b7308 */ /* 0x000e240000002000 */
[C---:B0-----:R-:W-:Y:S02]  /*02c0*/  FSETP.GT.AND P0, PT, R11.reuse, 8.50705917302346158658e+37, PT ;  /* 0x7e8000000b00780b */ /* 0x041fe40003f04000 */
[----:B------:R-:W-:Y:S01]  /*02d0*/  FSETP.GEU.AND P1, PT, R11, 1.175494350822287508e-38, PT ;  /* 0x008000000b00780b */ /* 0x000fe20003f2e000 */
[----:B-----5:R-:W-:Y:S01]  /*02e0*/  FADD R13, R12, R13 ;  /* 0x0000000d0c0d7221 */ /* 0x020fe20000000000 */
[----:B------:R-:W-:-:S09]  /*02f0*/  HFMA2.MMA R12, -RZ, RZ, 1.625, 0 ;  /* 0x3e800000ff0c7435 */ /* 0x000fd200000001ff */
[----:B------:R-:W-:-:S04]  /*0300*/  @P0 FMUL R11, R11, 0.25 ;  /* 0x3e8000000b0b0820 */ /* 0x000fc80000400000 */
[----:B------:R-:W-:-:S06]  /*0310*/  @!P1 FMUL R11, R11, 16777216 ;  /* 0x4b8000000b0b9820 */ /* 0x000fcc0000400000 */
[----:B------:R-:W0:Y:S01]  /*0320*/  MUFU.RCP R11, R11 ;  /* 0x0000000b000b7308 */ /* 0x000e220000001000 */
[----:B------:R-:W-:Y:S01]  /*0330*/  FSEL R12, R12, 1, P0 ;  /* 0x3f8000000c0c7808 */ /* 0x000fe20000000000 */
[----:B------:R-:W-:Y:S01]  /*0340*/  FADD R14, R14, R13 ;  /* 0x0000000d0e0e7221 */ /* 0x000fe20000000000 */
[----:B---3--:R-:W-:-:S03]  /*0350*/  FADD R15, R16, R15 ;  /* 0x0000000f100f7221 */ /* 0x008fc60000000000 */
[----:B------:R-:W-:Y:S01]  /*0360*/  @!P1 FMUL R12, R12, 16777216 ;  /* 0x4b8000000c0c9820 */ /* 0x000fe20000400000 */
[----:B------:R-:W-:-:S03]  /*0370*/  FADD R15, R15, R14 ;  /* 0x0000000e0f0f7221 */ /* 0x000fc60000000000 */
[----:B0-----:R-:W-:Y:S01]  /*0380*/  FMUL R12, R11, R12 ;  /* 0x0000000c0b0c7220 */ /* 0x001fe20000400000 */
[----:B------:R-:W-:-:S04]  /*0390*/  FADD R11, -R6, R15 ;  /* 0x0000000f060b7221 */ /* 0x000fc80000000100 */
[----:B------:R-:W-:-:S04]  /*03a0*/  FMUL R12, R11, R12 ;  /* 0x0000000c0b0c7220 */ /* 0x000fc80000400000 */
[----:B--2---:R-:W-:-:S05]  /*03b0*/  FFMA R7, R7, R12, R20 ;  /* 0x0000000c07077223 */ /* 0x004fca0000000014 */
[----:B------:R-:W-:-:S04]  /*03c0*/  FSETP.GEU.AND P0, PT, R7, RZ, PT ;  /* 0x000000ff0700720b */ /* 0x000fc80003f0e000 */
[----:B------:R-:W-:Y:S01]  /*03d0*/  FSEL R7, R7, RZ, P0 ;  /* 0x000000ff07077208 */ /* 0x000fe20000000000 */
[----:B------:R-:W-:Y:S04]  /*03e0*/  STG.E desc[UR4][R8.64], R15 ;  /* 0x0000000f08007986 */ /* 0x000fe8000c101904 */
[----:B------:R-:W-:Y:S04]  /*03f0*/  STG.E desc[UR4][R4.64], R7 ;  /* 0x0000000704007986 */ /* 0x000fe8000c101904 */
[----:B------:R-:W-:Y:S01]  /*0400*/  STG.E desc[UR4][R2.64], R11 ;  /* 0x0000000b02007986 */ /* 0x000fe2000c101904 */
[----:B------:R-:W-:Y:S05]  /*0410*/  EXIT ;  /* 0x000000000000794d */ /* 0x000fea0003800000 */
.L_x_0:
[----:B------:R-:W-:-:S00]  /*0420*/  BRA `(.L_x_0) ;  /* 0xfffffffc00fc7947 */ /* 0x000fc0000383ffff */
[----:B------:R-:W-:-:S00]  /*0430*/  NOP ;  /* 0x0000000000007918 */ /* 0x000fc00000000000 */
        /* <DEDUP_REMOVED lines=12> */
.L_x_1:


//--------------------- .nv.global.init           --------------------------
	.section	.nv.global.init,"aw",@progbits
.nv.global.init:
	.type		_$_str,@object
	.size		_$_str,(_$_str_$_2 - _$_str)
_$_str:
        /*0000*/ 	.byte	0x5f, 0x5f, 0x43, 0x55, 0x44, 0x41, 0x5f, 0x46, 0x54, 0x5a, 0x00
	.type		_$_str_$_2,@object
	.size		_$_str_$_2,(.L_1 - _$_str_$_2)
_$_str_$_2:
        /*000b*/ 	.byte	0x5f, 0x5f, 0x43, 0x55, 0x44, 0x41, 0x5f, 0x50, 0x52, 0x45, 0x43, 0x5f, 0x53, 0x51, 0x52, 0x54
        /*001b*/ 	.byte	0x00
.L_1:


//--------------------- .nv.constant0.triton_poi_fused__native_batch_norm_legit_no_training_add_convolution_native_batch_norm_backward_relu_57 --------------------------
	.section	.nv.constant0.triton_poi_fused__native_batch_norm_legit_no_training_add_convolution_native_batch_norm_backward_relu_57,"a",@progbits
	.sectionflags	@""
	.align	4
.nv.constant0.triton_poi_fused__native_batch_norm_legit_no_training_add_convolution_native_batch_norm_backward_relu_57:
	.zero		620
